//
// Generated by NVIDIA NVVM Compiler
//
// Compiler Build ID: CL-36424714
// Cuda compilation tools, release 13.0, V13.0.88
// Based on NVVM 20.0.0
//

.version 9.0
.target sm_100
.address_size 64

	// .globl	_Z32no_slip_wall_apply_scalar_kernelPKiPdi

.visible .entry _Z32no_slip_wall_apply_scalar_kernelPKiPdi(
	.param .u64 .ptr .align 1 _Z32no_slip_wall_apply_scalar_kernelPKiPdi_param_0,
	.param .u64 .ptr .align 1 _Z32no_slip_wall_apply_scalar_kernelPKiPdi_param_1,
	.param .u32 _Z32no_slip_wall_apply_scalar_kernelPKiPdi_param_2
)
{
	.reg .pred 	%p<7>;
	.reg .b32 	%r<47>;
	.reg .b64 	%rd<25>;

	ld.param.u64 	%rd3, [_Z32no_slip_wall_apply_scalar_kernelPKiPdi_param_0];
	ld.param.u64 	%rd4, [_Z32no_slip_wall_apply_scalar_kernelPKiPdi_param_1];
	ld.param.u32 	%r19, [_Z32no_slip_wall_apply_scalar_kernelPKiPdi_param_2];
	cvta.to.global.u64 	%rd1, %rd4;
	cvta.to.global.u64 	%rd2, %rd3;
	mov.u32 	%r20, %ctaid.x;
	mov.u32 	%r21, %ntid.x;
	mul.lo.s32 	%r1, %r20, %r21;
	mov.u32 	%r2, %tid.x;
	mov.u32 	%r22, %nctaid.x;
	mul.lo.s32 	%r3, %r21, %r22;
	add.s32 	%r4, %r2, 1;
	add.s32 	%r44, %r4, %r1;
	setp.ge.s32 	%p1, %r44, %r19;
	@%p1 bra 	$L__BB0_8;
	add.s32 	%r23, %r3, %r1;
	add.s32 	%r24, %r4, %r23;
	max.s32 	%r25, %r19, %r24;
	not.b32 	%r26, %r23;
	add.s32 	%r27, %r25, %r26;
	sub.s32 	%r28, %r27, %r2;
	setp.ne.s32 	%p2, %r28, 0;
	selp.u32 	%r29, 1, 0, %p2;
	selp.s32 	%r30, -1, 0, %p2;
	add.s32 	%r31, %r28, %r30;
	div.u32 	%r32, %r31, %r3;
	add.s32 	%r6, %r32, %r29;
	and.b32  	%r33, %r6, 3;
	setp.eq.s32 	%p3, %r33, 3;
	@%p3 bra 	$L__BB0_5;
	add.s32 	%r43, %r2, %r1;
	add.s32 	%r34, %r6, 1;
	and.b32  	%r35, %r34, 3;
	neg.s32 	%r42, %r35;
$L__BB0_3:
	.pragma "nounroll";
	mul.wide.s32 	%rd5, %r44, 4;
	add.s64 	%rd6, %rd2, %rd5;
	ld.global.nc.u32 	%r36, [%rd6];
	mul.wide.s32 	%rd7, %r36, 8;
	add.s64 	%rd8, %rd1, %rd7;
	mov.b64 	%rd9, 0;
	st.global.u64 	[%rd8+-8], %rd9;
	add.s32 	%r44, %r44, %r3;
	add.s32 	%r43, %r43, %r3;
	add.s32 	%r42, %r42, 1;
	setp.ne.s32 	%p4, %r42, 0;
	@%p4 bra 	$L__BB0_3;
	add.s32 	%r44, %r43, 1;
$L__BB0_5:
	setp.lt.u32 	%p5, %r6, 3;
	@%p5 bra 	$L__BB0_8;
	mul.wide.s32 	%rd15, %r3, 4;
	shl.b32 	%r41, %r3, 2;
$L__BB0_7:
	mul.wide.s32 	%rd10, %r44, 4;
	add.s64 	%rd11, %rd2, %rd10;
	ld.global.nc.u32 	%r37, [%rd11];
	mul.wide.s32 	%rd12, %r37, 8;
	add.s64 	%rd13, %rd1, %rd12;
	mov.b64 	%rd14, 0;
	st.global.u64 	[%rd13+-8], %rd14;
	add.s64 	%rd16, %rd11, %rd15;
	ld.global.nc.u32 	%r38, [%rd16];
	mul.wide.s32 	%rd17, %r38, 8;
	add.s64 	%rd18, %rd1, %rd17;
	st.global.u64 	[%rd18+-8], %rd14;
	add.s64 	%rd19, %rd16, %rd15;
	ld.global.nc.u32 	%r39, [%rd19];
	mul.wide.s32 	%rd20, %r39, 8;
	add.s64 	%rd21, %rd1, %rd20;
	st.global.u64 	[%rd21+-8], %rd14;
	add.s64 	%rd22, %rd19, %rd15;
	ld.global.nc.u32 	%r40, [%rd22];
	mul.wide.s32 	%rd23, %r40, 8;
	add.s64 	%rd24, %rd1, %rd23;
	st.global.u64 	[%rd24+-8], %rd14;
	add.s32 	%r44, %r41, %r44;
	setp.lt.s32 	%p6, %r44, %r19;
	@%p6 bra 	$L__BB0_7;
$L__BB0_8:
	ret;

}
	// .globl	_Z32no_slip_wall_apply_vector_kernelPKiPdS1_S1_i
.visible .entry _Z32no_slip_wall_apply_vector_kernelPKiPdS1_S1_i(
	.param .u64 .ptr .align 1 _Z32no_slip_wall_apply_vector_kernelPKiPdS1_S1_i_param_0,
	.param .u64 .ptr .align 1 _Z32no_slip_wall_apply_vector_kernelPKiPdS1_S1_i_param_1,
	.param .u64 .ptr .align 1 _Z32no_slip_wall_apply_vector_kernelPKiPdS1_S1_i_param_2,
	.param .u64 .ptr .align 1 _Z32no_slip_wall_apply_vector_kernelPKiPdS1_S1_i_param_3,
	.param .u32 _Z32no_slip_wall_apply_vector_kernelPKiPdS1_S1_i_param_4
)
{
	.reg .pred 	%p<7>;
	.reg .b32 	%r<47>;
	.reg .b64 	%rd<39>;

	ld.param.u64 	%rd5, [_Z32no_slip_wall_apply_vector_kernelPKiPdS1_S1_i_param_0];
	ld.param.u64 	%rd6, [_Z32no_slip_wall_apply_vector_kernelPKiPdS1_S1_i_param_1];
	ld.param.u64 	%rd7, [_Z32no_slip_wall_apply_vector_kernelPKiPdS1_S1_i_param_2];
	ld.param.u64 	%rd8, [_Z32no_slip_wall_apply_vector_kernelPKiPdS1_S1_i_param_3];
	ld.param.u32 	%r19, [_Z32no_slip_wall_apply_vector_kernelPKiPdS1_S1_i_param_4];
	cvta.to.global.u64 	%rd1, %rd8;
	cvta.to.global.u64 	%rd2, %rd7;
	cvta.to.global.u64 	%rd3, %rd6;
	cvta.to.global.u64 	%rd4, %rd5;
	mov.u32 	%r20, %ctaid.x;
	mov.u32 	%r21, %ntid.x;
	mul.lo.s32 	%r1, %r20, %r21;
	mov.u32 	%r2, %tid.x;
	mov.u32 	%r22, %nctaid.x;
	mul.lo.s32 	%r3, %r21, %r22;
	add.s32 	%r4, %r2, 1;
	add.s32 	%r44, %r4, %r1;
	setp.ge.s32 	%p1, %r44, %r19;
	@%p1 bra 	$L__BB1_8;
	add.s32 	%r23, %r3, %r1;
	add.s32 	%r24, %r4, %r23;
	max.s32 	%r25, %r19, %r24;
	not.b32 	%r26, %r23;
	add.s32 	%r27, %r25, %r26;
	sub.s32 	%r28, %r27, %r2;
	setp.ne.s32 	%p2, %r28, 0;
	selp.u32 	%r29, 1, 0, %p2;
	selp.s32 	%r30, -1, 0, %p2;
	add.s32 	%r31, %r28, %r30;
	div.u32 	%r32, %r31, %r3;
	add.s32 	%r6, %r32, %r29;
	and.b32  	%r33, %r6, 3;
	setp.eq.s32 	%p3, %r33, 3;
	@%p3 bra 	$L__BB1_5;
	add.s32 	%r43, %r2, %r1;
	add.s32 	%r34, %r6, 1;
	and.b32  	%r35, %r34, 3;
	neg.s32 	%r42, %r35;
$L__BB1_3:
	.pragma "nounroll";
	mul.wide.s32 	%rd9, %r44, 4;
	add.s64 	%rd10, %rd4, %rd9;
	ld.global.nc.u32 	%r36, [%rd10];
	mul.wide.s32 	%rd11, %r36, 8;
	add.s64 	%rd12, %rd3, %rd11;
	mov.b64 	%rd13, 0;
	st.global.u64 	[%rd12+-8], %rd13;
	add.s64 	%rd14, %rd2, %rd11;
	st.global.u64 	[%rd14+-8], %rd13;
	add.s64 	%rd15, %rd1, %rd11;
	st.global.u64 	[%rd15+-8], %rd13;
	add.s32 	%r44, %r44, %r3;
	add.s32 	%r43, %r43, %r3;
	add.s32 	%r42, %r42, 1;
	setp.ne.s32 	%p4, %r42, 0;
	@%p4 bra 	$L__BB1_3;
	add.s32 	%r44, %r43, 1;
$L__BB1_5:
	setp.lt.u32 	%p5, %r6, 3;
	@%p5 bra 	$L__BB1_8;
	mul.wide.s32 	%rd23, %r3, 4;
	shl.b32 	%r41, %r3, 2;
$L__BB1_7:
	mul.wide.s32 	%rd16, %r44, 4;
	add.s64 	%rd17, %rd4, %rd16;
	ld.global.nc.u32 	%r37, [%rd17];
	mul.wide.s32 	%rd18, %r37, 8;
	add.s64 	%rd19, %rd3, %rd18;
	mov.b64 	%rd20, 0;
	st.global.u64 	[%rd19+-8], %rd20;
	add.s64 	%rd21, %rd2, %rd18;
	st.global.u64 	[%rd21+-8], %rd20;
	add.s64 	%rd22, %rd1, %rd18;
	st.global.u64 	[%rd22+-8], %rd20;
	add.s64 	%rd24, %rd17, %rd23;
	ld.global.nc.u32 	%r38, [%rd24];
	mul.wide.s32 	%rd25, %r38, 8;
	add.s64 	%rd26, %rd3, %rd25;
	st.global.u64 	[%rd26+-8], %rd20;
	add.s64 	%rd27, %rd2, %rd25;
	st.global.u64 	[%rd27+-8], %rd20;
	add.s64 	%rd28, %rd1, %rd25;
	st.global.u64 	[%rd28+-8], %rd20;
	add.s64 	%rd29, %rd24, %rd23;
	ld.global.nc.u32 	%r39, [%rd29];
	mul.wide.s32 	%rd30, %r39, 8;
	add.s64 	%rd31, %rd3, %rd30;
	st.global.u64 	[%rd31+-8], %rd20;
	add.s64 	%rd32, %rd2, %rd30;
	st.global.u64 	[%rd32+-8], %rd20;
	add.s64 	%rd33, %rd1, %rd30;
	st.global.u64 	[%rd33+-8], %rd20;
	add.s64 	%rd34, %rd29, %rd23;
	ld.global.nc.u32 	%r40, [%rd34];
	mul.wide.s32 	%rd35, %r40, 8;
	add.s64 	%rd36, %rd3, %rd35;
	st.global.u64 	[%rd36+-8], %rd20;
	add.s64 	%rd37, %rd2, %rd35;
	st.global.u64 	[%rd37+-8], %rd20;
	add.s64 	%rd38, %rd1, %rd35;
	st.global.u64 	[%rd38+-8], %rd20;
	add.s32 	%r44, %r41, %r44;
	setp.lt.s32 	%p6, %r44, %r19;
	@%p6 bra 	$L__BB1_7;
$L__BB1_8:
	ret;

}


// ===== COMPILED SASS (sm_100) =====

	.target	sm_100

	.elftype	@"ET_EXEC"


//--------------------- .note.nv.tkinfo           --------------------------
	.section	.note.nv.tkinfo,"",@"SHT_NOTE"
	.sectionflags	@"SHF_NOTE_NV_TKINFO"
	.tkinfo
        /*0018*/ 	.word	0x00000002
        /*0030*/ 	.string	""
        /*0030*/ 	.string	"ptxas"
        /*0030*/ 	.string	"Cuda compilation tools, release 13.0, V13.0.88"
        /*0030*/ 	.string	"Build cuda_13.0.r13.0/compiler.36424714_0"
        /*0030*/ 	.string	"-arch sm_100 -m 64 "



//--------------------- .note.nv.cuinfo           --------------------------
	.section	.note.nv.cuinfo,"",@"SHT_NOTE"
	.sectionflags	@"SHF_NOTE_NV_CUINFO"
        /*0018*/ 	.short	0x0002
        /*001a*/ 	.short	0x0064
        /*001c*/ 	.short	0x0082
	.zero		2


//--------------------- .nv.info                  --------------------------
	.section	.nv.info,"",@"SHT_CUDA_INFO"
	.align	4


	//----- nvinfo : EIATTR_REGCOUNT
	.align		4
        /*0000*/ 	.byte	0x04, 0x2f
        /*0002*/ 	.short	(.L_1 - .L_0)
	.align		4
.L_0:
        /*0004*/ 	.word	index@(_Z32no_slip_wall_apply_scalar_kernelPKiPdi)
        /*0008*/ 	.word	0x0000001a


	//----- nvinfo : EIATTR_FRAME_SIZE
	.align		4
.L_1:
        /*000c*/ 	.byte	0x04, 0x11
        /*000e*/ 	.short	(.L_3 - .L_2)
	.align		4
.L_2:
        /*0010*/ 	.word	index@(_Z32no_slip_wall_apply_scalar_kernelPKiPdi)
        /*0014*/ 	.word	0x00000000


	//----- nvinfo : EIATTR_REGCOUNT
	.align		4
.L_3:
        /*0018*/ 	.byte	0x04, 0x2f
        /*001a*/ 	.short	(.L_5 - .L_4)
	.align		4
.L_4:
        /*001c*/ 	.word	index@(_Z32no_slip_wall_apply_vector_kernelPKiPdS1_S1_i)
        /*0020*/ 	.word	0x00000020


	//----- nvinfo : EIATTR_FRAME_SIZE
	.align		4
.L_5:
        /*0024*/ 	.byte	0x04, 0x11
        /*0026*/ 	.short	(.L_7 - .L_6)
	.align		4
.L_6:
        /*0028*/ 	.word	index@(_Z32no_slip_wall_apply_vector_kernelPKiPdS1_S1_i)
        /*002c*/ 	.word	0x00000000


	//----- nvinfo : EIATTR_MIN_STACK_SIZE
	.align		4
.L_7:
        /*0030*/ 	.byte	0x04, 0x12
        /*0032*/ 	.short	(.L_9 - .L_8)
	.align		4
.L_8:
        /*0034*/ 	.word	index@(_Z32no_slip_wall_apply_vector_kernelPKiPdS1_S1_i)
        /*0038*/ 	.word	0x00000000


	//----- nvinfo : EIATTR_MIN_STACK_SIZE
	.align		4
.L_9:
        /*003c*/ 	.byte	0x04, 0x12
        /*003e*/ 	.short	(.L_11 - .L_10)
	.align		4
.L_10:
        /*0040*/ 	.word	index@(_Z32no_slip_wall_apply_scalar_kernelPKiPdi)
        /*0044*/ 	.word	0x00000000
.L_11:


//--------------------- .nv.compat                --------------------------
	.section	.nv.compat,"",@"SHT_CUDA_COMPAT_INFO"
	.align	4
        /*0000*/ 	.byte	0x02, 0x09, 0x00, 0x00, 0x02, 0x02, 0x01, 0x00, 0x02, 0x05, 0x05, 0x00, 0x03, 0x07, 0x01, 0x01
        /*0010*/ 	.byte	0x02, 0x03, 0x00, 0x00, 0x02, 0x06, 0x01, 0x00, 0x04, 0x0b, 0x08, 0x00, 0x09, 0x00, 0x00, 0x00
        /*0020*/ 	.byte	0x00, 0x00, 0x00, 0x00


//--------------------- .nv.info._Z32no_slip_wall_apply_vector_kernelPKiPdS1_S1_i --------------------------
	.section	.nv.info._Z32no_slip_wall_apply_vector_kernelPKiPdS1_S1_i,"",@"SHT_CUDA_INFO"
	.sectionflags	@""
	.align	4


	//----- nvinfo : EIATTR_CUDA_API_VERSION
	.align		4
        /*0000*/ 	.byte	0x04, 0x37
        /*0002*/ 	.short	(.L_13 - .L_12)
.L_12:
        /*0004*/ 	.word	0x00000082


	//----- nvinfo : EIATTR_KPARAM_INFO
	.align		4
.L_13:
        /*0008*/ 	.byte	0x04, 0x17
        /*000a*/ 	.short	(.L_15 - .L_14)
.L_14:
        /*000c*/ 	.word	0x00000000
        /*0010*/ 	.short	0x0004
        /*0012*/ 	.short	0x0020
        /*0014*/ 	.byte	0x00, 0xf0, 0x11, 0x00


	//----- nvinfo : EIATTR_KPARAM_INFO
	.align		4
.L_15:
        /*0018*/ 	.byte	0x04, 0x17
        /*001a*/ 	.short	(.L_17 - .L_16)
.L_16:
        /*001c*/ 	.word	0x00000000
        /*0020*/ 	.short	0x0003
        /*0022*/ 	.short	0x0018
        /*0024*/ 	.byte	0x00, 0xf5, 0x21, 0x00


	//----- nvinfo : EIATTR_KPARAM_INFO
	.align		4
.L_17:
        /*0028*/ 	.byte	0x04, 0x17
        /*002a*/ 	.short	(.L_19 - .L_18)
.L_18:
        /*002c*/ 	.word	0x00000000
        /*0030*/ 	.short	0x0002
        /*0032*/ 	.short	0x0010
        /*0034*/ 	.byte	0x00, 0xf5, 0x21, 0x00


	//----- nvinfo : EIATTR_KPARAM_INFO
	.align		4
.L_19:
        /*0038*/ 	.byte	0x04, 0x17
        /*003a*/ 	.short	(.L_21 - .L_20)
.L_20:
        /*003c*/ 	.word	0x00000000
        /*0040*/ 	.short	0x0001
        /*0042*/ 	.short	0x0008
        /*0044*/ 	.byte	0x00, 0xf5, 0x21, 0x00


	//----- nvinfo : EIATTR_KPARAM_INFO
	.align		4
.L_21:
        /*0048*/ 	.byte	0x04, 0x17
        /*004a*/ 	.short	(.L_23 - .L_22)
.L_22:
        /*004c*/ 	.word	0x00000000
        /*0050*/ 	.short	0x0000
        /*0052*/ 	.short	0x0000
        /*0054*/ 	.byte	0x00, 0xf5, 0x21, 0x00


	//----- nvinfo : EIATTR_SPARSE_MMA_MASK
	.align		4
.L_23:
        /*0058*/ 	.byte	0x03, 0x50
        /*005a*/ 	.short	0x0000


	//----- nvinfo : EIATTR_MAXREG_COUNT
	.align		4
        /*005c*/ 	.byte	0x03, 0x1b
        /*005e*/ 	.short	0x00ff


	//----- nvinfo : EIATTR_MERCURY_ISA_VERSION
	.align		4
        /*0060*/ 	.byte	0x03, 0x5f
        /*0062*/ 	.short	0x0101


	//----- nvinfo : EIATTR_VRC_CTA_INIT_COUNT
	.align		4
        /*0064*/ 	.byte	0x02, 0x4a
	.zero		1
	.zero		1


	//----- nvinfo : EIATTR_EXIT_INSTR_OFFSETS
	.align		4
        /*0068*/ 	.byte	0x04, 0x1c
        /*006a*/ 	.short	(.L_25 - .L_24)


	//   ....[0]....
.L_24:
        /*006c*/ 	.word	0x000000a0


	//   ....[1]....
        /*0070*/ 	.word	0x000004c0


	//   ....[2]....
        /*0074*/ 	.word	0x00000700


	//----- nvinfo : EIATTR_CRS_STACK_SIZE
	.align		4
.L_25:
        /*0078*/ 	.byte	0x04, 0x1e
        /*007a*/ 	.short	(.L_27 - .L_26)
.L_26:
        /*007c*/ 	.word	0x00000000


	//----- nvinfo : EIATTR_CBANK_PARAM_SIZE
	.align		4
.L_27:
        /*0080*/ 	.byte	0x03, 0x19
        /*0082*/ 	.short	0x0024


	//----- nvinfo : EIATTR_PARAM_CBANK
	.align		4
        /*0084*/ 	.byte	0x04, 0x0a
        /*0086*/ 	.short	(.L_29 - .L_28)
	.align		4
.L_28:
        /*0088*/ 	.word	index@(.nv.constant0._Z32no_slip_wall_apply_vector_kernelPKiPdS1_S1_i)
        /*008c*/ 	.short	0x0380
        /*008e*/ 	.short	0x0024


	//----- nvinfo : EIATTR_SW_WAR
	.align		4
.L_29:
        /*0090*/ 	.byte	0x04, 0x36
        /*0092*/ 	.short	(.L_31 - .L_30)
.L_30:
        /*0094*/ 	.word	0x00000008
.L_31:


//--------------------- .nv.info._Z32no_slip_wall_apply_scalar_kernelPKiPdi --------------------------
	.section	.nv.info._Z32no_slip_wall_apply_scalar_kernelPKiPdi,"",@"SHT_CUDA_INFO"
	.sectionflags	@""
	.align	4


	//----- nvinfo : EIATTR_CUDA_API_VERSION
	.align		4
        /*0000*/ 	.byte	0x04, 0x37
        /*0002*/ 	.short	(.L_33 - .L_32)
.L_32:
        /*0004*/ 	.word	0x00000082


	//----- nvinfo : EIATTR_KPARAM_INFO
	.align		4
.L_33:
        /*0008*/ 	.byte	0x04, 0x17
        /*000a*/ 	.short	(.L_35 - .L_34)
.L_34:
        /*000c*/ 	.word	0x00000000
        /*0010*/ 	.short	0x0002
        /*0012*/ 	.short	0x0010
        /*0014*/ 	.byte	0x00, 0xf0, 0x11, 0x00


	//----- nvinfo : EIATTR_KPARAM_INFO
	.align		4
.L_35:
        /*0018*/ 	.byte	0x04, 0x17
        /*001a*/ 	.short	(.L_37 - .L_36)
.L_36:
        /*001c*/ 	.word	0x00000000
        /*0020*/ 	.short	0x0001
        /*0022*/ 	.short	0x0008
        /*0024*/ 	.byte	0x00, 0xf5, 0x21, 0x00


	//----- nvinfo : EIATTR_KPARAM_INFO
	.align		4
.L_37:
        /*0028*/ 	.byte	0x04, 0x17
        /*002a*/ 	.short	(.L_39 - .L_38)
.L_38:
        /*002c*/ 	.word	0x00000000
        /*0030*/ 	.short	0x0000
        /*0032*/ 	.short	0x0000
        /*0034*/ 	.byte	0x00, 0xf5, 0x21, 0x00


	//----- nvinfo : EIATTR_SPARSE_MMA_MASK
	.align		4
.L_39:
        /*0038*/ 	.byte	0x03, 0x50
        /*003a*/ 	.short	0x0000


	//----- nvinfo : EIATTR_MAXREG_COUNT
	.align		4
        /*003c*/ 	.byte	0x03, 0x1b
        /*003e*/ 	.short	0x00ff


	//----- nvinfo : EIATTR_MERCURY_ISA_VERSION
	.align		4
        /*0040*/ 	.byte	0x03, 0x5f
        /*0042*/ 	.short	0x0101


	//----- nvinfo : EIATTR_VRC_CTA_INIT_COUNT
	.align		4
        /*0044*/ 	.byte	0x02, 0x4a
	.zero		1
	.zero		1


	//----- nvinfo : EIATTR_EXIT_INSTR_OFFSETS
	.align		4
        /*0048*/ 	.byte	0x04, 0x1c
        /*004a*/ 	.short	(.L_41 - .L_40)


	//   ....[0]....
.L_40:
        /*004c*/ 	.word	0x000000a0


	//   ....[1]....
        /*0050*/ 	.word	0x00000440


	//   ....[2]....
        /*0054*/ 	.word	0x00000580


	//----- nvinfo : EIATTR_CRS_STACK_SIZE
	.align		4
.L_41:
        /*0058*/ 	.byte	0x04, 0x1e
        /*005a*/ 	.short	(.L_43 - .L_42)
.L_42:
        /*005c*/ 	.word	0x00000000


	//----- nvinfo : EIATTR_CBANK_PARAM_SIZE
	.align		4
.L_43:
        /*0060*/ 	.byte	0x03, 0x19
        /*0062*/ 	.short	0x0014


	//----- nvinfo : EIATTR_PARAM_CBANK
	.align		4
        /*0064*/ 	.byte	0x04, 0x0a
        /*0066*/ 	.short	(.L_45 - .L_44)
	.align		4
.L_44:
        /*0068*/ 	.word	index@(.nv.constant0._Z32no_slip_wall_apply_scalar_kernelPKiPdi)
        /*006c*/ 	.short	0x0380
        /*006e*/ 	.short	0x0014


	//----- nvinfo : EIATTR_SW_WAR
	.align		4
.L_45:
        /*0070*/ 	.byte	0x04, 0x36
        /*0072*/ 	.short	(.L_47 - .L_46)
.L_46:
        /*0074*/ 	.word	0x00000008
.L_47:


//--------------------- .nv.callgraph             --------------------------
	.section	.nv.callgraph,"",@"SHT_CUDA_CALLGRAPH"
	.align	4
	.sectionentsize	8
	.align		4
        /*0000*/ 	.word	0x00000000
	.align		4
        /*0004*/ 	.word	0xffffffff
	.align		4
        /*0008*/ 	.word	0x00000000
	.align		4
        /*000c*/ 	.word	0xfffffffe
	.align		4
        /*0010*/ 	.word	0x00000000
	.align		4
        /*0014*/ 	.word	0xfffffffd
	.align		4
        /*0018*/ 	.word	0x00000000
	.align		4
        /*001c*/ 	.word	0xfffffffc


//--------------------- .text._Z32no_slip_wall_apply_vector_kernelPKiPdS1_S1_i --------------------------
	.section	.text._Z32no_slip_wall_apply_vector_kernelPKiPdS1_S1_i,"ax",@progbits
	.align	128
        .global         _Z32no_slip_wall_apply_vector_kernelPKiPdS1_S1_i
        .type           _Z32no_slip_wall_apply_vector_kernelPKiPdS1_S1_i,@function
        .size           _Z32no_slip_wall_apply_vector_kernelPKiPdS1_S1_i,(.L_x_12 - _Z32no_slip_wall_apply_vector_kernelPKiPdS1_S1_i)
        .other          _Z32no_slip_wall_apply_vector_kernelPKiPdS1_S1_i,@"STO_CUDA_ENTRY STV_DEFAULT"
_Z32no_slip_wall_apply_vector_kernelPKiPdS1_S1_i:
.text._Z32no_slip_wall_apply_vector_kernelPKiPdS1_S1_i:
[----:B------:R-:W-:Y:S01]  /*0000*/  LDC R1, c[0x0][0x37c] ;  /* 0x0000df00ff017b82 */ /* 0x000fe20000000800 */
[----:B------:R-:W0:Y:S07]  /*0010*/  S2R R4, SR_TID.X ;  /* 0x0000000000047919 */ /* 0x000e2e0000002100 */
[----:B------:R-:W1:Y:S01]  /*0020*/  S2UR UR5, SR_CTAID.X ;  /* 0x00000000000579c3 */ /* 0x000e620000002500 */
[----:B------:R-:W1:Y:S01]  /*0030*/  LDCU UR6, c[0x0][0x360] ;  /* 0x00006c00ff0677ac */ /* 0x000e620008000800 */
[----:B------:R-:W2:Y:S06]  /*0040*/  LDCU UR8, c[0x0][0x3a0] ;  /* 0x00007400ff0877ac */ /* 0x000eac0008000800 */
[----:B------:R-:W3:Y:S01]  /*0050*/  LDC R3, c[0x0][0x370] ;  /* 0x0000dc00ff037b82 */ /* 0x000ee20000000800 */
[----:B-1----:R-:W-:Y:S01]  /*0060*/  UIMAD UR4, UR5, UR6, URZ ;  /* 0x00000006050472a4 */ /* 0x002fe2000f8e02ff */
[----:B0-----:R-:W-:-:S05]  /*0070*/  IADD3 R2, PT, PT, R4, 0x1, RZ ;  /* 0x0000000104027810 */ /* 0x001fca0007ffe0ff */
[----:B------:R-:W-:-:S04]  /*0080*/  IADD3 R5, PT, PT, R2, UR4, RZ ;  /* 0x0000000402057c10 */ /* 0x000fc8000fffe0ff */
[----:B--2---:R-:W-:-:S13]  /*0090*/  ISETP.GE.AND P0, PT, R5, UR8, PT ;  /* 0x0000000805007c0c */ /* 0x004fda000bf06270 */
[----:B------:R-:W-:Y:S05]  /*00a0*/  @P0 EXIT ;  /* 0x000000000000094d */ /* 0x000fea0003800000 */
[C---:B---3--:R-:W-:Y:S01]  /*00b0*/  IMAD R0, R3.reuse, UR6, RZ ;  /* 0x0000000603007c24 */ /* 0x048fe2000f8e02ff */
[----:B------:R-:W-:Y:S01]  /*00c0*/  BSSY.RECONVERGENT B0, `(.L_x_0) ;  /* 0x000003a000007945 */ /* 0x000fe20003800200 */
[----:B------:R-:W-:Y:S02]  /*00d0*/  VIADD R3, R3, UR5 ;  /* 0x0000000503037c36 */ /* 0x000fe40008000000 */
[----:B------:R-:W0:Y:S01]  /*00e0*/  I2F.U32.RP R6, R0 ;  /* 0x0000000000067306 */ /* 0x000e220000209000 */
[----:B------:R-:W-:Y:S01]  /*00f0*/  IADD3 R11, PT, PT, RZ, -R0, RZ ;  /* 0x80000000ff0b7210 */ /* 0x000fe20007ffe0ff */
[----:B------:R-:W-:Y:S01]  /*0100*/  IMAD R3, R3, UR6, RZ ;  /* 0x0000000603037c24 */ /* 0x000fe2000f8e02ff */
[----:B------:R-:W-:Y:S01]  /*0110*/  ISETP.NE.U32.AND P3, PT, R0, RZ, PT ;  /* 0x000000ff0000720c */ /* 0x000fe20003f65070 */
[----:B------:R-:W1:Y:S03]  /*0120*/  LDCU.64 UR6, c[0x0][0x358] ;  /* 0x00006b00ff0677ac */ /* 0x000e660008000a00 */
[----:B------:R-:W-:-:S02]  /*0130*/  VIADDMNMX R7, R2, R3, UR8, !PT ;  /* 0x0000000802077e46 */ /* 0x000fc4000f800103 */
[----:B------:R-:W-:-:S04]  /*0140*/  LOP3.LUT R2, RZ, R3, RZ, 0x33, !PT ;  /* 0x00000003ff027212 */ /* 0x000fc800078e33ff */
[----:B------:R-:W-:Y:S01]  /*0150*/  IADD3 R7, PT, PT, -R4, R7, R2 ;  /* 0x0000000704077210 */ /* 0x000fe20007ffe102 */
[----:B------:R-:W-:Y:S01]  /*0160*/  HFMA2 R2, -RZ, RZ, 0, 0 ;  /* 0x00000000ff027431 */ /* 0x000fe200000001ff */
[----:B0-----:R-:W0:Y:S02]  /*0170*/  MUFU.RCP R6, R6 ;  /* 0x0000000600067308 */ /* 0x001e240000001000 */
[C---:B------:R-:W-:Y:S01]  /*0180*/  ISETP.NE.AND P0, PT, R7.reuse, RZ, PT ;  /* 0x000000ff0700720c */ /* 0x040fe20003f05270 */
[----:B------:R-:W-:-:S12]  /*0190*/  VIADD R9, R7, 0xffffffff ;  /* 0xffffffff07097836 */ /* 0x000fd80000000000 */
[----:B------:R-:W-:Y:S02]  /*01a0*/  @!P0 IADD3 R9, PT, PT, R7, RZ, RZ ;  /* 0x000000ff07098210 */ /* 0x000fe40007ffe0ff */
[----:B0-----:R-:W-:-:S04]  /*01b0*/  IADD3 R8, PT, PT, R6, 0xffffffe, RZ ;  /* 0x0ffffffe06087810 */ /* 0x001fc80007ffe0ff */
[----:B------:R-:W0:Y:S02]  /*01c0*/  F2I.FTZ.U32.TRUNC.NTZ R3, R8 ;  /* 0x0000000800037305 */ /* 0x000e24000021f000 */
[----:B0-----:R-:W-:-:S04]  /*01d0*/  IMAD R11, R11, R3, RZ ;  /* 0x000000030b0b7224 */ /* 0x001fc800078e02ff */
[----:B------:R-:W-:-:S06]  /*01e0*/  IMAD.HI.U32 R2, R3, R11, R2 ;  /* 0x0000000b03027227 */ /* 0x000fcc00078e0002 */
[----:B------:R-:W-:-:S04]  /*01f0*/  IMAD.HI.U32 R3, R2, R9, RZ ;  /* 0x0000000902037227 */ /* 0x000fc800078e00ff */
[----:B------:R-:W-:-:S04]  /*0200*/  IMAD.MOV R2, RZ, RZ, -R3 ;  /* 0x000000ffff027224 */ /* 0x000fc800078e0a03 */
[----:B------:R-:W-:Y:S01]  /*0210*/  IMAD R9, R0, R2, R9 ;  /* 0x0000000200097224 */ /* 0x000fe200078e0209 */
[----:B------:R-:W-:-:S04]  /*0220*/  SEL R2, RZ, 0x1, !P0 ;  /* 0x00000001ff027807 */ /* 0x000fc80004000000 */
[----:B------:R-:W-:-:S13]  /*0230*/  ISETP.GE.U32.AND P1, PT, R9, R0, PT ;  /* 0x000000000900720c */ /* 0x000fda0003f26070 */
[----:B------:R-:W-:Y:S02]  /*0240*/  @P1 IADD3 R9, PT, PT, -R0, R9, RZ ;  /* 0x0000000900091210 */ /* 0x000fe40007ffe1ff */
[----:B------:R-:W-:Y:S02]  /*0250*/  @P1 IADD3 R3, PT, PT, R3, 0x1, RZ ;  /* 0x0000000103031810 */ /* 0x000fe40007ffe0ff */
[----:B------:R-:W-:-:S13]  /*0260*/  ISETP.GE.U32.AND P2, PT, R9, R0, PT ;  /* 0x000000000900720c */ /* 0x000fda0003f46070 */
[----:B------:R-:W-:Y:S01]  /*0270*/  @P2 VIADD R3, R3, 0x1 ;  /* 0x0000000103032836 */ /* 0x000fe20000000000 */
[----:B------:R-:W-:-:S04]  /*0280*/  @!P3 LOP3.LUT R3, RZ, R0, RZ, 0x33, !PT ;  /* 0x00000000ff03b212 */ /* 0x000fc800078e33ff */
[----:B------:R-:W-:-:S04]  /*0290*/  IADD3 R2, PT, PT, R2, R3, RZ ;  /* 0x0000000302027210 */ /* 0x000fc80007ffe0ff */
[----:B------:R-:W-:-:S04]  /*02a0*/  LOP3.LUT R3, R2, 0x3, RZ, 0xc0, !PT ;  /* 0x0000000302037812 */ /* 0x000fc800078ec0ff */
[----:B------:R-:W-:Y:S02]  /*02b0*/  ISETP.NE.AND P0, PT, R3, 0x3, PT ;  /* 0x000000030300780c */ /* 0x000fe40003f05270 */
[----:B------:R-:W-:-:S11]  /*02c0*/  MOV R3, R5 ;  /* 0x0000000500037202 */ /* 0x000fd60000000f00 */
[----:B-1----:R-:W-:Y:S05]  /*02d0*/  @!P0 BRA `(.L_x_1) ;  /* 0x0000000000608947 */ /* 0x002fea0003800000 */
[----:B------:R-:W0:Y:S01]  /*02e0*/  LDC.64 R12, c[0x0][0x380] ;  /* 0x0000e000ff0c7b82 */ /* 0x000e220000000a00 */
[----:B------:R-:W-:Y:S01]  /*02f0*/  VIADD R5, R2, 0x1 ;  /* 0x0000000102057836 */ /* 0x000fe20000000000 */
[----:B------:R-:W-:Y:S01]  /*0300*/  BSSY.RECONVERGENT B1, `(.L_x_2) ;  /* 0x0000014000017945 */ /* 0x000fe20003800200 */
[----:B------:R-:W-:-:S03]  /*0310*/  IADD3 R21, PT, PT, R4, UR4, RZ ;  /* 0x0000000404157c10 */ /* 0x000fc6000fffe0ff */
[----:B------:R-:W-:Y:S02]  /*0320*/  LOP3.LUT R5, R5, 0x3, RZ, 0xc0, !PT ;  /* 0x0000000305057812 */ /* 0x000fe400078ec0ff */
[----:B------:R-:W1:Y:S02]  /*0330*/  LDC.64 R10, c[0x0][0x388] ;  /* 0x0000e200ff0a7b82 */ /* 0x000e640000000a00 */
[----:B------:R-:W-:-:S06]  /*0340*/  IADD3 R20, PT, PT, -R5, RZ, RZ ;  /* 0x000000ff05147210 */ /* 0x000fcc0007ffe1ff */
[----:B------:R-:W2:Y:S08]  /*0350*/  LDC.64 R8, c[0x0][0x390] ;  /* 0x0000e400ff087b82 */ /* 0x000eb00000000a00 */
[----:B------:R-:W3:Y:S02]  /*0360*/  LDC.64 R6, c[0x0][0x398] ;  /* 0x0000e600ff067b82 */ /* 0x000ee40000000a00 */
.L_x_3:
[----:B0-----:R-:W-:-:S06]  /*0370*/  IMAD.WIDE R4, R3, 0x4, R12 ;  /* 0x0000000403047825 */ /* 0x001fcc00078e020c */
[----:B------:R-:W1:Y:S01]  /*0380*/  LDG.E.CONSTANT R5, desc[UR6][R4.64] ;  /* 0x0000000604057981 */ /* 0x000e62000c1e9900 */
[----:B------:R-:W-:Y:S01]  /*0390*/  IADD3 R20, PT, PT, R20, 0x1, RZ ;  /* 0x0000000114147810 */ /* 0x000fe20007ffe0ff */
[C---:B------:R-:W-:Y:S01]  /*03a0*/  IMAD.IADD R21, R0.reuse, 0x1, R21 ;  /* 0x0000000100157824 */ /* 0x040fe200078e0215 */
[----:B------:R-:W-:Y:S02]  /*03b0*/  IADD3 R3, PT, PT, R0, R3, RZ ;  /* 0x0000000300037210 */ /* 0x000fe40007ffe0ff */
[----:B------:R-:W-:Y:S01]  /*03c0*/  ISETP.NE.AND P0, PT, R20, RZ, PT ;  /* 0x000000ff1400720c */ /* 0x000fe20003f05270 */
[----:B-1--4-:R-:W-:-:S04]  /*03d0*/  IMAD.WIDE R14, R5, 0x8, R10 ;  /* 0x00000008050e7825 */ /* 0x012fc800078e020a */
[C---:B--2---:R-:W-:Y:S01]  /*03e0*/  IMAD.WIDE R16, R5.reuse, 0x8, R8 ;  /* 0x0000000805107825 */ /* 0x044fe200078e0208 */
[----:B------:R4:W-:Y:S03]  /*03f0*/  STG.E.64 desc[UR6][R14.64+-0x8], RZ ;  /* 0xfffff8ff0e007986 */ /* 0x0009e6000c101b06 */
[----:B---3--:R-:W-:Y:S01]  /*0400*/  IMAD.WIDE R18, R5, 0x8, R6 ;  /* 0x0000000805127825 */ /* 0x008fe200078e0206 */
[----:B------:R4:W-:Y:S04]  /*0410*/  STG.E.64 desc[UR6][R16.64+-0x8], RZ ;  /* 0xfffff8ff10007986 */ /* 0x0009e8000c101b06 */
[----:B------:R4:W-:Y:S01]  /*0420*/  STG.E.64 desc[UR6][R18.64+-0x8], RZ ;  /* 0xfffff8ff12007986 */ /* 0x0009e2000c101b06 */
[----:B------:R-:W-:Y:S05]  /*0430*/  @P0 BRA `(.L_x_3) ;  /* 0xfffffffc00cc0947 */ /* 0x000fea000383ffff */
[----:B------:R-:W-:Y:S05]  /*0440*/  BSYNC.RECONVERGENT B1 ;  /* 0x0000000000017941 */ /* 0x000fea0003800200 */
.L_x_2:
[----:B------:R-:W-:-:S07]  /*0450*/  IADD3 R3, PT, PT, R21, 0x1, RZ ;  /* 0x0000000115037810 */ /* 0x000fce0007ffe0ff */
.L_x_1:
[----:B------:R-:W-:Y:S05]  /*0460*/  BSYNC.RECONVERGENT B0 ;  /* 0x0000000000007941 */ /* 0x000fea0003800200 */
.L_x_0:
[----:B------:R-:W0:Y:S01]  /*0470*/  LDC.64 R6, c[0x0][0x380] ;  /* 0x0000e000ff067b82 */ /* 0x000e220000000a00 */
[----:B------:R-:W-:-:S07]  /*0480*/  ISETP.GE.U32.AND P0, PT, R2, 0x3, PT ;  /* 0x000000030200780c */ /* 0x000fce0003f06070 */
[----:B------:R-:W1:Y:S08]  /*0490*/  LDC.64 R8, c[0x0][0x388] ;  /* 0x0000e200ff087b82 */ /* 0x000e700000000a00 */
[----:B------:R-:W2:Y:S08]  /*04a0*/  LDC.64 R10, c[0x0][0x390] ;  /* 0x0000e400ff0a7b82 */ /* 0x000eb00000000a00 */
[----:B------:R-:W3:Y:S01]  /*04b0*/  LDC.64 R4, c[0x0][0x398] ;  /* 0x0000e600ff047b82 */ /* 0x000ee20000000a00 */
[----:B------:R-:W-:Y:S05]  /*04c0*/  @!P0 EXIT ;  /* 0x000000000000894d */ /* 0x000fea0003800000 */
.L_x_4:
[----:B0--34-:R-:W-:-:S05]  /*04d0*/  IMAD.WIDE R18, R3, 0x4, R6 ;  /* 0x0000000403127825 */ /* 0x019fca00078e0206 */
[----:B------:R-:W1:Y:S01]  /*04e0*/  LDG.E.CONSTANT R29, desc[UR6][R18.64] ;  /* 0x00000006121d7981 */ /* 0x000e62000c1e9900 */
[----:B------:R-:W-:-:S04]  /*04f0*/  IMAD.WIDE R16, R0, 0x4, R18 ;  /* 0x0000000400107825 */ /* 0x000fc800078e0212 */
[C---:B------:R-:W-:Y:S02]  /*0500*/  IMAD.WIDE R22, R0.reuse, 0x4, R16 ;  /* 0x0000000400167825 */ /* 0x040fe400078e0210 */
[----:B------:R-:W4:Y:S02]  /*0510*/  LDG.E.CONSTANT R17, desc[UR6][R16.64] ;  /* 0x0000000610117981 */ /* 0x000f24000c1e9900 */
[C---:B------:R-:W-:Y:S02]  /*0520*/  IMAD.WIDE R12, R0.reuse, 0x4, R22 ;  /* 0x00000004000c7825 */ /* 0x040fe400078e0216 */
[----:B------:R-:W5:Y:S04]  /*0530*/  LDG.E.CONSTANT R15, desc[UR6][R22.64] ;  /* 0x00000006160f7981 */ /* 0x000f68000c1e9900 */
[----:B------:R-:W5:Y:S01]  /*0540*/  LDG.E.CONSTANT R13, desc[UR6][R12.64] ;  /* 0x000000060c0d7981 */ /* 0x000f62000c1e9900 */
[----:B------:R-:W-:-:S04]  /*0550*/  LEA R3, R0, R3, 0x2 ;  /* 0x0000000300037211 */ /* 0x000fc800078e10ff */
[----:B------:R-:W-:Y:S01]  /*0560*/  ISETP.GE.AND P0, PT, R3, UR8, PT ;  /* 0x0000000803007c0c */ /* 0x000fe2000bf06270 */
[----:B-1----:R-:W-:-:S04]  /*0570*/  IMAD.WIDE R24, R29, 0x8, R8 ;  /* 0x000000081d187825 */ /* 0x002fc800078e0208 */
[C---:B--2---:R-:W-:Y:S01]  /*0580*/  IMAD.WIDE R26, R29.reuse, 0x8, R10 ;  /* 0x000000081d1a7825 */ /* 0x044fe200078e020a */
[----:B------:R0:W-:Y:S03]  /*0590*/  STG.E.64 desc[UR6][R24.64+-0x8], RZ ;  /* 0xfffff8ff18007986 */ /* 0x0001e6000c101b06 */
[----:B---3--:R-:W-:Y:S01]  /*05a0*/  IMAD.WIDE R28, R29, 0x8, R4 ;  /* 0x000000081d1c7825 */ /* 0x008fe200078e0204 */
[----:B------:R1:W-:Y:S03]  /*05b0*/  STG.E.64 desc[UR6][R26.64+-0x8], RZ ;  /* 0xfffff8ff1a007986 */ /* 0x0003e6000c101b06 */
[C---:B----4-:R-:W-:Y:S01]  /*05c0*/  IMAD.WIDE R18, R17.reuse, 0x8, R8 ;  /* 0x0000000811127825 */ /* 0x050fe200078e0208 */
[----:B------:R2:W-:Y:S03]  /*05d0*/  STG.E.64 desc[UR6][R28.64+-0x8], RZ ;  /* 0xfffff8ff1c007986 */ /* 0x0005e6000c101b06 */
[C---:B------:R-:W-:Y:S01]  /*05e0*/  IMAD.WIDE R20, R17.reuse, 0x8, R10 ;  /* 0x0000000811147825 */ /* 0x040fe200078e020a */
[----:B------:R3:W-:Y:S03]  /*05f0*/  STG.E.64 desc[UR6][R18.64+-0x8], RZ ;  /* 0xfffff8ff12007986 */ /* 0x0007e6000c101b06 */
[----:B------:R-:W-:Y:S01]  /*0600*/  IMAD.WIDE R16, R17, 0x8, R4 ;  /* 0x0000000811107825 */ /* 0x000fe200078e0204 */
[----:B------:R3:W-:Y:S03]  /*0610*/  STG.E.64 desc[UR6][R20.64+-0x8], RZ ;  /* 0xfffff8ff14007986 */ /* 0x0007e6000c101b06 */
[C---:B-----5:R-:W-:Y:S01]  /*0620*/  IMAD.WIDE R22, R15.reuse, 0x8, R8 ;  /* 0x000000080f167825 */ /* 0x060fe200078e0208 */
[----:B------:R3:W-:Y:S03]  /*0630*/  STG.E.64 desc[UR6][R16.64+-0x8], RZ ;  /* 0xfffff8ff10007986 */ /* 0x0007e6000c101b06 */
[C---:B0-----:R-:W-:Y:S01]  /*0640*/  IMAD.WIDE R24, R15.reuse, 0x8, R10 ;  /* 0x000000080f187825 */ /* 0x041fe200078e020a */
[----:B------:R3:W-:Y:S03]  /*0650*/  STG.E.64 desc[UR6][R22.64+-0x8], RZ ;  /* 0xfffff8ff16007986 */ /* 0x0007e6000c101b06 */
[----:B------:R-:W-:Y:S01]  /*0660*/  IMAD.WIDE R14, R15, 0x8, R4 ;  /* 0x000000080f0e7825 */ /* 0x000fe200078e0204 */
[----:B------:R3:W-:Y:S03]  /*0670*/  STG.E.64 desc[UR6][R24.64+-0x8], RZ ;  /* 0xfffff8ff18007986 */ /* 0x0007e6000c101b06 */
[C---:B-1----:R-:W-:Y:S01]  /*0680*/  IMAD.WIDE R26, R13.reuse, 0x8, R8 ;  /* 0x000000080d1a7825 */ /* 0x042fe200078e0208 */
[----:B------:R3:W-:Y:S03]  /*0690*/  STG.E.64 desc[UR6][R14.64+-0x8], RZ ;  /* 0xfffff8ff0e007986 */ /* 0x0007e6000c101b06 */
[C---:B--2---:R-:W-:Y:S01]  /*06a0*/  IMAD.WIDE R28, R13.reuse, 0x8, R10 ;  /* 0x000000080d1c7825 */ /* 0x044fe200078e020a */
[----:B------:R3:W-:Y:S03]  /*06b0*/  STG.E.64 desc[UR6][R26.64+-0x8], RZ ;  /* 0xfffff8ff1a007986 */ /* 0x0007e6000c101b06 */
[----:B------:R-:W-:Y:S01]  /*06c0*/  IMAD.WIDE R12, R13, 0x8, R4 ;  /* 0x000000080d0c7825 */ /* 0x000fe200078e0204 */
[----:B------:R3:W-:Y:S04]  /*06d0*/  STG.E.64 desc[UR6][R28.64+-0x8], RZ ;  /* 0xfffff8ff1c007986 */ /* 0x0007e8000c101b06 */
[----:B------:R3:W-:Y:S01]  /*06e0*/  STG.E.64 desc[UR6][R12.64+-0x8], RZ ;  /* 0xfffff8ff0c007986 */ /* 0x0007e2000c101b06 */
[----:B------:R-:W-:Y:S05]  /*06f0*/  @!P0 BRA `(.L_x_4) ;  /* 0xfffffffc00748947 */ /* 0x000fea000383ffff */
[----:B------:R-:W-:Y:S05]  /*0700*/  EXIT ;  /* 0x000000000000794d */ /* 0x000fea0003800000 */
.L_x_5:
[----:B------:R-:W-:-:S00]  /*0710*/  BRA `(.L_x_5) ;  /* 0xfffffffc00fc7947 */ /* 0x000fc0000383ffff */
[----:B------:R-:W-:-:S00]  /*0720*/  NOP ;  /* 0x0000000000007918 */ /* 0x000fc00000000000 */
        /* <DEDUP_REMOVED lines=13> */
.L_x_12:


//--------------------- .text._Z32no_slip_wall_apply_scalar_kernelPKiPdi --------------------------
	.section	.text._Z32no_slip_wall_apply_scalar_kernelPKiPdi,"ax",@progbits
	.align	128
        .global         _Z32no_slip_wall_apply_scalar_kernelPKiPdi
        .type           _Z32no_slip_wall_apply_scalar_kernelPKiPdi,@function
        .size           _Z32no_slip_wall_apply_scalar_kernelPKiPdi,(.L_x_13 - _Z32no_slip_wall_apply_scalar_kernelPKiPdi)
        .other          _Z32no_slip_wall_apply_scalar_kernelPKiPdi,@"STO_CUDA_ENTRY STV_DEFAULT"
_Z32no_slip_wall_apply_scalar_kernelPKiPdi:
.text._Z32no_slip_wall_apply_scalar_kernelPKiPdi:
[----:B------:R-:W-:Y:S01]  /*0000*/  LDC R1, c[0x0][0x37c] ;  /* 0x0000df00ff017b82 */ /* 0x000fe20000000800 */
[----:B------:R-:W0:Y:S07]  /*0010*/  S2R R2, SR_TID.X ;  /* 0x0000000000027919 */ /* 0x000e2e0000002100 */
[----:B------:R-:W1:Y:S01]  /*0020*/  S2UR UR5, SR_CTAID.X ;  /* 0x00000000000579c3 */ /* 0x000e620000002500 */
[----:B------:R-:W1:Y:S01]  /*0030*/  LDCU UR6, c[0x0][0x360] ;  /* 0x00006c00ff0677ac */ /* 0x000e620008000800 */
[----:B------:R-:W2:Y:S06]  /*0040*/  LDCU UR8, c[0x0][0x390] ;  /* 0x00007200ff0877ac */ /* 0x000eac0008000800 */
[----:B------:R-:W3:Y:S01]  /*0050*/  LDC R4, c[0x0][0x370] ;  /* 0x0000dc00ff047b82 */ /* 0x000ee20000000800 */
[----:B-1----:R-:W-:Y:S01]  /*0060*/  UIMAD UR4, UR5, UR6, URZ ;  /* 0x00000006050472a4 */ /* 0x002fe2000f8e02ff */
[----:B0-----:R-:W-:-:S05]  /*0070*/  VIADD R3, R2, 0x1 ;  /* 0x0000000102037836 */ /* 0x001fca0000000000 */
[----:B------:R-:W-:-:S05]  /*0080*/  VIADD R6, R3, UR4 ;  /* 0x0000000403067c36 */ /* 0x000fca0008000000 */
[----:B--2---:R-:W-:-:S13]  /*0090*/  ISETP.GE.AND P0, PT, R6, UR8, PT ;  /* 0x0000000806007c0c */ /* 0x004fda000bf06270 */
[----:B------:R-:W-:Y:S05]  /*00a0*/  @P0 EXIT ;  /* 0x000000000000094d */ /* 0x000fea0003800000 */
[C---:B---3--:R-:W-:Y:S01]  /*00b0*/  IMAD R0, R4.reuse, UR6, RZ ;  /* 0x0000000604007c24 */ /* 0x048fe2000f8e02ff */
[----:B------:R-:W-:Y:S01]  /*00c0*/  IADD3 R4, PT, PT, R4, UR5, RZ ;  /* 0x0000000504047c10 */ /* 0x000fe2000fffe0ff */
[----:B------:R-:W-:Y:S02]  /*00d0*/  BSSY.RECONVERGENT B0, `(.L_x_6) ;  /* 0x0000033000007945 */ /* 0x000fe40003800200 */
        /* <DEDUP_REMOVED lines=10> */
[----:B------:R-:W-:Y:S01]  /*0180*/  ISETP.NE.AND P0, PT, R3, RZ, PT ;  /* 0x000000ff0300720c */ /* 0x000fe20003f05270 */
[----:B0-----:R-:W-:Y:S02]  /*0190*/  VIADD R5, R7, 0xffffffe ;  /* 0x0ffffffe07057836 */ /* 0x001fe40000000000 */
[----:B------:R-:W-:-:S10]  /*01a0*/  VIADD R7, R3, 0xffffffff ;  /* 0xffffffff03077836 */ /* 0x000fd40000000000 */
[----:B------:R-:W-:Y:S01]  /*01b0*/  @!P0 IMAD.MOV R7, RZ, RZ, R3 ;  /* 0x000000ffff078224 */ /* 0x000fe200078e0203 */
[----:B------:R-:W0:Y:S02]  /*01c0*/  F2I.FTZ.U32.TRUNC.NTZ R5, R5 ;  /* 0x0000000500057305 */ /* 0x000e24000021f000 */
[----:B0-----:R-:W-:-:S04]  /*01d0*/  IMAD R9, R9, R5, RZ ;  /* 0x0000000509097224 */ /* 0x001fc800078e02ff */
[----:B------:R-:W-:-:S06]  /*01e0*/  IMAD.HI.U32 R4, R5, R9, R4 ;  /* 0x0000000905047227 */ /* 0x000fcc00078e0004 */
[----:B------:R-:W-:-:S05]  /*01f0*/  IMAD.HI.U32 R4, R4, R7, RZ ;  /* 0x0000000704047227 */ /* 0x000fca00078e00ff */
[----:B------:R-:W-:-:S05]  /*0200*/  IADD3 R3, PT, PT, -R4, RZ, RZ ;  /* 0x000000ff04037210 */ /* 0x000fca0007ffe1ff */
[----:B------:R-:W-:Y:S01]  /*0210*/  IMAD R7, R0, R3, R7 ;  /* 0x0000000300077224 */ /* 0x000fe200078e0207 */
[----:B------:R-:W-:-:S04]  /*0220*/  SEL R3, RZ, 0x1, !P0 ;  /* 0x00000001ff037807 */ /* 0x000fc80004000000 */
[----:B------:R-:W-:-:S13]  /*0230*/  ISETP.GE.U32.AND P1, PT, R7, R0, PT ;  /* 0x000000000700720c */ /* 0x000fda0003f26070 */
[----:B------:R-:W-:Y:S01]  /*0240*/  @P1 IMAD.IADD R7, R7, 0x1, -R0 ;  /* 0x0000000107071824 */ /* 0x000fe200078e0a00 */
[----:B------:R-:W-:-:S04]  /*0250*/  @P1 IADD3 R4, PT, PT, R4, 0x1, RZ ;  /* 0x0000000104041810 */ /* 0x000fc80007ffe0ff */
[----:B------:R-:W-:-:S13]  /*0260*/  ISETP.GE.U32.AND P2, PT, R7, R0, PT ;  /* 0x000000000700720c */ /* 0x000fda0003f46070 */
[----:B------:R-:W-:Y:S01]  /*0270*/  @P2 VIADD R4, R4, 0x1 ;  /* 0x0000000104042836 */ /* 0x000fe20000000000 */
[----:B------:R-:W-:-:S04]  /*0280*/  @!P3 LOP3.LUT R4, RZ, R0, RZ, 0x33, !PT ;  /* 0x00000000ff04b212 */ /* 0x000fc800078e33ff */
[----:B------:R-:W-:-:S04]  /*0290*/  IADD3 R12, PT, PT, R3, R4, RZ ;  /* 0x00000004030c7210 */ /* 0x000fc80007ffe0ff */
[----:B------:R-:W-:-:S04]  /*02a0*/  LOP3.LUT R3, R12, 0x3, RZ, 0xc0, !PT ;  /* 0x000000030c037812 */ /* 0x000fc800078ec0ff */
[----:B------:R-:W-:Y:S01]  /*02b0*/  ISETP.NE.AND P0, PT, R3, 0x3, PT ;  /* 0x000000030300780c */ /* 0x000fe20003f05270 */
[----:B------:R-:W-:-:S12]  /*02c0*/  IMAD.MOV.U32 R3, RZ, RZ, R6 ;  /* 0x000000ffff037224 */ /* 0x000fd800078e0006 */
[----:B-1----:R-:W-:Y:S05]  /*02d0*/  @!P0 BRA `(.L_x_7) ;  /* 0x0000000000488947 */ /* 0x002fea0003800000 */
[----:B------:R-:W0:Y:S01]  /*02e0*/  LDC.64 R8, c[0x0][0x380] ;  /* 0x0000e000ff087b82 */ /* 0x000e220000000a00 */
[----:B------:R-:W-:Y:S01]  /*02f0*/  IADD3 R4, PT, PT, R12, 0x1, RZ ;  /* 0x000000010c047810 */ /* 0x000fe20007ffe0ff */
[----:B------:R-:W-:Y:S01]  /*0300*/  BSSY.RECONVERGENT B1, `(.L_x_8) ;  /* 0x000000e000017945 */ /* 0x000fe20003800200 */
[----:B------:R-:W-:Y:S02]  /*0310*/  VIADD R13, R2, UR4 ;  /* 0x00000004020d7c36 */ /* 0x000fe40008000000 */
[----:B------:R-:W-:-:S03]  /*0320*/  LOP3.LUT R4, R4, 0x3, RZ, 0xc0, !PT ;  /* 0x0000000304047812 */ /* 0x000fc600078ec0ff */
[----:B------:R-:W1:Y:S01]  /*0330*/  LDC.64 R10, c[0x0][0x388] ;  /* 0x0000e200ff0a7b82 */ /* 0x000e620000000a00 */
[----:B------:R-:W-:-:S07]  /*0340*/  IADD3 R2, PT, PT, -R4, RZ, RZ ;  /* 0x000000ff04027210 */ /* 0x000fce0007ffe1ff */
.L_x_9:
[----:B0-----:R-:W-:-:S06]  /*0350*/  IMAD.WIDE R4, R3, 0x4, R8 ;  /* 0x0000000403047825 */ /* 0x001fcc00078e0208 */
[----:B------:R-:W1:Y:S01]  /*0360*/  LDG.E.CONSTANT R5, desc[UR6][R4.64] ;  /* 0x0000000604057981 */ /* 0x000e62000c1e9900 */
[----:B------:R-:W-:Y:S01]  /*0370*/  VIADD R2, R2, 0x1 ;  /* 0x0000000102027836 */ /* 0x000fe20000000000 */
[C---:B------:R-:W-:Y:S01]  /*0380*/  IADD3 R13, PT, PT, R0.reuse, R13, RZ ;  /* 0x0000000d000d7210 */ /* 0x040fe20007ffe0ff */
[----:B------:R-:W-:-:S03]  /*0390*/  IMAD.IADD R3, R0, 0x1, R3 ;  /* 0x0000000100037824 */ /* 0x000fc600078e0203 */
[----:B------:R-:W-:Y:S01]  /*03a0*/  ISETP.NE.AND P0, PT, R2, RZ, PT ;  /* 0x000000ff0200720c */ /* 0x000fe20003f05270 */
[----:B-12---:R-:W-:-:S05]  /*03b0*/  IMAD.WIDE R6, R5, 0x8, R10 ;  /* 0x0000000805067825 */ /* 0x006fca00078e020a */
[----:B------:R2:W-:Y:S07]  /*03c0*/  STG.E.64 desc[UR6][R6.64+-0x8], RZ ;  /* 0xfffff8ff06007986 */ /* 0x0005ee000c101b06 */
[----:B------:R-:W-:Y:S05]  /*03d0*/  @P0 BRA `(.L_x_9) ;  /* 0xfffffffc00dc0947 */ /* 0x000fea000383ffff */
[----:B------:R-:W-:Y:S05]  /*03e0*/  BSYNC.RECONVERGENT B1 ;  /* 0x0000000000017941 */ /* 0x000fea0003800200 */
.L_x_8:
[----:B------:R-:W-:-:S07]  /*03f0*/  IADD3 R3, PT, PT, R13, 0x1, RZ ;  /* 0x000000010d037810 */ /* 0x000fce0007ffe0ff */
.L_x_7:
[----:B------:R-:W-:Y:S05]  /*0400*/  BSYNC.RECONVERGENT B0 ;  /* 0x0000000000007941 */ /* 0x000fea0003800200 */
.L_x_6:
[----:B--2---:R-:W0:Y:S01]  /*0410*/  LDC.64 R6, c[0x0][0x380] ;  /* 0x0000e000ff067b82 */ /* 0x004e220000000a00 */
[----:B------:R-:W-:-:S07]  /*0420*/  ISETP.GE.U32.AND P0, PT, R12, 0x3, PT ;  /* 0x000000030c00780c */ /* 0x000fce0003f06070 */
[----:B------:R-:W1:Y:S06]  /*0430*/  LDC.64 R4, c[0x0][0x388] ;  /* 0x0000e200ff047b82 */ /* 0x000e6c0000000a00 */
[----:B------:R-:W-:Y:S05]  /*0440*/  @!P0 EXIT ;  /* 0x000000000000894d */ /* 0x000fea0003800000 */
.L_x_10:
[----:B0-----:R-:W-:-:S05]  /*0450*/  IMAD.WIDE R20, R3, 0x4, R6 ;  /* 0x0000000403147825 */ /* 0x001fca00078e0206 */
[----:B--2---:R-:W1:Y:S01]  /*0460*/  LDG.E.CONSTANT R23, desc[UR6][R20.64] ;  /* 0x0000000614177981 */ /* 0x004e62000c1e9900 */
[----:B------:R-:W-:-:S05]  /*0470*/  IMAD.WIDE R8, R0, 0x4, R20 ;  /* 0x0000000400087825 */ /* 0x000fca00078e0214 */
[----:B------:R-:W2:Y:S01]  /*0480*/  LDG.E.CONSTANT R11, desc[UR6][R8.64] ;  /* 0x00000006080b7981 */ /* 0x000ea2000c1e9900 */
[----:B------:R-:W-:-:S05]  /*0490*/  IMAD.WIDE R12, R0, 0x4, R8 ;  /* 0x00000004000c7825 */ /* 0x000fca00078e0208 */
[----:B------:R-:W3:Y:S01]  /*04a0*/  LDG.E.CONSTANT R15, desc[UR6][R12.64] ;  /* 0x000000060c0f7981 */ /* 0x000ee2000c1e9900 */
[----:B------:R-:W-:-:S06]  /*04b0*/  IMAD.WIDE R16, R0, 0x4, R12 ;  /* 0x0000000400107825 */ /* 0x000fcc00078e020c */
[----:B------:R-:W4:Y:S01]  /*04c0*/  LDG.E.CONSTANT R17, desc[UR6][R16.64] ;  /* 0x0000000610117981 */ /* 0x000f22000c1e9900 */
[----:B------:R-:W-:-:S04]  /*04d0*/  LEA R3, R0, R3, 0x2 ;  /* 0x0000000300037211 */ /* 0x000fc800078e10ff */
[----:B------:R-:W-:Y:S01]  /*04e0*/  ISETP.GE.AND P0, PT, R3, UR8, PT ;  /* 0x0000000803007c0c */ /* 0x000fe2000bf06270 */
[----:B-1----:R-:W-:-:S04]  /*04f0*/  IMAD.WIDE R22, R23, 0x8, R4 ;  /* 0x0000000817167825 */ /* 0x002fc800078e0204 */
[--C-:B--2---:R-:W-:Y:S01]  /*0500*/  IMAD.WIDE R10, R11, 0x8, R4.reuse ;  /* 0x000000080b0a7825 */ /* 0x104fe200078e0204 */
[----:B------:R2:W-:Y:S03]  /*0510*/  STG.E.64 desc[UR6][R22.64+-0x8], RZ ;  /* 0xfffff8ff16007986 */ /* 0x0005e6000c101b06 */
[--C-:B---3--:R-:W-:Y:S01]  /*0520*/  IMAD.WIDE R14, R15, 0x8, R4.reuse ;  /* 0x000000080f0e7825 */ /* 0x108fe200078e0204 */
[----:B------:R2:W-:Y:S03]  /*0530*/  STG.E.64 desc[UR6][R10.64+-0x8], RZ ;  /* 0xfffff8ff0a007986 */ /* 0x0005e6000c101b06 */
[----:B----4-:R-:W-:Y:S01]  /*0540*/  IMAD.WIDE R18, R17, 0x8, R4 ;  /* 0x0000000811127825 */ /* 0x010fe200078e0204 */
[----:B------:R2:W-:Y:S04]  /*0550*/  STG.E.64 desc[UR6][R14.64+-0x8], RZ ;  /* 0xfffff8ff0e007986 */ /* 0x0005e8000c101b06 */
[----:B------:R2:W-:Y:S01]  /*0560*/  STG.E.64 desc[UR6][R18.64+-0x8], RZ ;  /* 0xfffff8ff12007986 */ /* 0x0005e2000c101b06 */
[----:B------:R-:W-:Y:S05]  /*0570*/  @!P0 BRA `(.L_x_10) ;  /* 0xfffffffc00b48947 */ /* 0x000fea000383ffff */
[----:B------:R-:W-:Y:S05]  /*0580*/  EXIT ;  /* 0x000000000000794d */ /* 0x000fea0003800000 */
.L_x_11:
        /* <DEDUP_REMOVED lines=15> */
.L_x_13:


//--------------------- .nv.shared.reserved.0     --------------------------
	.section	.nv.shared.reserved.0,"aw",@nobits
	.weak		__nv_reservedSMEM_offset_0_alias
	.size		__nv_reservedSMEM_offset_0_alias, 0, 64
	.other		__nv_reservedSMEM_offset_0_alias,@"STO_CUDA_RESERVED_SHARED STV_DEFAULT"
__nv_reservedSMEM_offset_0_alias:
	.zero		0
	.zero		64


//--------------------- .nv.constant0._Z32no_slip_wall_apply_vector_kernelPKiPdS1_S1_i --------------------------
	.section	.nv.constant0._Z32no_slip_wall_apply_vector_kernelPKiPdS1_S1_i,"a",@progbits
	.sectionflags	@""
	.align	4
.nv.constant0._Z32no_slip_wall_apply_vector_kernelPKiPdS1_S1_i:
	.zero		932


//--------------------- .nv.constant0._Z32no_slip_wall_apply_scalar_kernelPKiPdi --------------------------
	.section	.nv.constant0._Z32no_slip_wall_apply_scalar_kernelPKiPdi,"a",@progbits
	.sectionflags	@""
	.align	4
.nv.constant0._Z32no_slip_wall_apply_scalar_kernelPKiPdi:
	.zero		916


//--------------------- SYMBOLS --------------------------

	.type		.nv.reservedSmem.offset0,@object
	.size		.nv.reservedSmem.offset0,0x4
